//
// Generated by NVIDIA NVVM Compiler
//
// Compiler Build ID: CL-36424714
// Cuda compilation tools, release 13.0, V13.0.88
// Based on NVVM 20.0.0
//

.version 9.0
.target sm_100
.address_size 64

	// .globl	_Z10initializePii

.visible .entry _Z10initializePii(
	.param .u64 .ptr .align 1 _Z10initializePii_param_0,
	.param .u32 _Z10initializePii_param_1
)
{
	.reg .pred 	%p<7>;
	.reg .b32 	%r<33>;
	.reg .b64 	%rd<11>;

	ld.param.u64 	%rd2, [_Z10initializePii_param_0];
	ld.param.u32 	%r12, [_Z10initializePii_param_1];
	cvta.to.global.u64 	%rd1, %rd2;
	mov.u32 	%r13, %ctaid.x;
	mov.u32 	%r14, %ntid.x;
	mov.u32 	%r15, %tid.x;
	mad.lo.s32 	%r31, %r13, %r14, %r15;
	mov.u32 	%r16, %nctaid.x;
	mul.lo.s32 	%r2, %r16, %r14;
	setp.ge.s32 	%p1, %r31, %r12;
	@%p1 bra 	$L__BB0_7;
	add.s32 	%r17, %r31, %r2;
	max.s32 	%r18, %r12, %r17;
	setp.lt.s32 	%p2, %r17, %r12;
	selp.u32 	%r19, 1, 0, %p2;
	add.s32 	%r20, %r17, %r19;
	sub.s32 	%r21, %r18, %r20;
	div.u32 	%r22, %r21, %r2;
	add.s32 	%r3, %r22, %r19;
	and.b32  	%r23, %r3, 3;
	setp.eq.s32 	%p3, %r23, 3;
	@%p3 bra 	$L__BB0_4;
	add.s32 	%r24, %r3, 1;
	and.b32  	%r25, %r24, 3;
	neg.s32 	%r29, %r25;
$L__BB0_3:
	.pragma "nounroll";
	mul.wide.s32 	%rd3, %r31, 4;
	add.s64 	%rd4, %rd1, %rd3;
	mov.b32 	%r26, 0;
	st.global.u32 	[%rd4], %r26;
	add.s32 	%r31, %r31, %r2;
	add.s32 	%r29, %r29, 1;
	setp.ne.s32 	%p4, %r29, 0;
	@%p4 bra 	$L__BB0_3;
$L__BB0_4:
	setp.lt.u32 	%p5, %r3, 3;
	@%p5 bra 	$L__BB0_7;
	mul.wide.s32 	%rd7, %r2, 4;
	shl.b32 	%r28, %r2, 2;
$L__BB0_6:
	mul.wide.s32 	%rd5, %r31, 4;
	add.s64 	%rd6, %rd1, %rd5;
	mov.b32 	%r27, 0;
	st.global.u32 	[%rd6], %r27;
	add.s64 	%rd8, %rd6, %rd7;
	st.global.u32 	[%rd8], %r27;
	add.s64 	%rd9, %rd8, %rd7;
	st.global.u32 	[%rd9], %r27;
	add.s64 	%rd10, %rd9, %rd7;
	st.global.u32 	[%rd10], %r27;
	add.s32 	%r31, %r28, %r31;
	setp.lt.s32 	%p6, %r31, %r12;
	@%p6 bra 	$L__BB0_6;
$L__BB0_7:
	ret;

}
	// .globl	_Z9addIValuePii
.visible .entry _Z9addIValuePii(
	.param .u64 .ptr .align 1 _Z9addIValuePii_param_0,
	.param .u32 _Z9addIValuePii_param_1
)
{
	.reg .pred 	%p<7>;
	.reg .b32 	%r<43>;
	.reg .b64 	%rd<11>;

	ld.param.u64 	%rd2, [_Z9addIValuePii_param_0];
	ld.param.u32 	%r12, [_Z9addIValuePii_param_1];
	cvta.to.global.u64 	%rd1, %rd2;
	mov.u32 	%r13, %ctaid.x;
	mov.u32 	%r14, %ntid.x;
	mov.u32 	%r15, %tid.x;
	mad.lo.s32 	%r41, %r13, %r14, %r15;
	mov.u32 	%r16, %nctaid.x;
	mul.lo.s32 	%r2, %r16, %r14;
	setp.ge.s32 	%p1, %r41, %r12;
	@%p1 bra 	$L__BB1_7;
	add.s32 	%r17, %r41, %r2;
	max.s32 	%r18, %r12, %r17;
	setp.lt.s32 	%p2, %r17, %r12;
	selp.u32 	%r19, 1, 0, %p2;
	add.s32 	%r20, %r17, %r19;
	sub.s32 	%r21, %r18, %r20;
	div.u32 	%r22, %r21, %r2;
	add.s32 	%r3, %r22, %r19;
	and.b32  	%r23, %r3, 3;
	setp.eq.s32 	%p3, %r23, 3;
	@%p3 bra 	$L__BB1_4;
	add.s32 	%r24, %r3, 1;
	and.b32  	%r25, %r24, 3;
	neg.s32 	%r39, %r25;
$L__BB1_3:
	.pragma "nounroll";
	mul.wide.s32 	%rd3, %r41, 4;
	add.s64 	%rd4, %rd1, %rd3;
	ld.global.u32 	%r26, [%rd4];
	add.s32 	%r27, %r41, %r26;
	st.global.u32 	[%rd4], %r27;
	add.s32 	%r41, %r41, %r2;
	add.s32 	%r39, %r39, 1;
	setp.ne.s32 	%p4, %r39, 0;
	@%p4 bra 	$L__BB1_3;
$L__BB1_4:
	setp.lt.u32 	%p5, %r3, 3;
	@%p5 bra 	$L__BB1_7;
	mul.wide.s32 	%rd7, %r2, 4;
$L__BB1_6:
	mul.wide.s32 	%rd5, %r41, 4;
	add.s64 	%rd6, %rd1, %rd5;
	ld.global.u32 	%r28, [%rd6];
	add.s32 	%r29, %r28, %r41;
	st.global.u32 	[%rd6], %r29;
	add.s32 	%r30, %r41, %r2;
	add.s64 	%rd8, %rd6, %rd7;
	ld.global.u32 	%r31, [%rd8];
	add.s32 	%r32, %r31, %r30;
	st.global.u32 	[%rd8], %r32;
	add.s32 	%r33, %r30, %r2;
	add.s64 	%rd9, %rd8, %rd7;
	ld.global.u32 	%r34, [%rd9];
	add.s32 	%r35, %r34, %r33;
	st.global.u32 	[%rd9], %r35;
	add.s32 	%r36, %r33, %r2;
	add.s64 	%rd10, %rd9, %rd7;
	ld.global.u32 	%r37, [%rd10];
	add.s32 	%r38, %r37, %r36;
	st.global.u32 	[%rd10], %r38;
	add.s32 	%r41, %r36, %r2;
	setp.lt.s32 	%p6, %r41, %r12;
	@%p6 bra 	$L__BB1_6;
$L__BB1_7:
	ret;

}


// ===== COMPILED SASS (sm_100) =====

	.target	sm_100

	.elftype	@"ET_EXEC"


//--------------------- .note.nv.tkinfo           --------------------------
	.section	.note.nv.tkinfo,"",@"SHT_NOTE"
	.sectionflags	@"SHF_NOTE_NV_TKINFO"
	.tkinfo
        /*0018*/ 	.word	0x00000002
        /*0030*/ 	.string	""
        /*0030*/ 	.string	"ptxas"
        /*0030*/ 	.string	"Cuda compilation tools, release 13.0, V13.0.88"
        /*0030*/ 	.string	"Build cuda_13.0.r13.0/compiler.36424714_0"
        /*0030*/ 	.string	"-arch sm_100 -m 64 "



//--------------------- .note.nv.cuinfo           --------------------------
	.section	.note.nv.cuinfo,"",@"SHT_NOTE"
	.sectionflags	@"SHF_NOTE_NV_CUINFO"
        /*0018*/ 	.short	0x0002
        /*001a*/ 	.short	0x0064
        /*001c*/ 	.short	0x0082
	.zero		2


//--------------------- .nv.info                  --------------------------
	.section	.nv.info,"",@"SHT_CUDA_INFO"
	.align	4


	//----- nvinfo : EIATTR_REGCOUNT
	.align		4
        /*0000*/ 	.byte	0x04, 0x2f
        /*0002*/ 	.short	(.L_1 - .L_0)
	.align		4
.L_0:
        /*0004*/ 	.word	index@(_Z10initializePii)
        /*0008*/ 	.word	0x00000010


	//----- nvinfo : EIATTR_FRAME_SIZE
	.align		4
.L_1:
        /*000c*/ 	.byte	0x04, 0x11
        /*000e*/ 	.short	(.L_3 - .L_2)
	.align		4
.L_2:
        /*0010*/ 	.word	index@(_Z10initializePii)
        /*0014*/ 	.word	0x00000000


	//----- nvinfo : EIATTR_REGCOUNT
	.align		4
.L_3:
        /*0018*/ 	.byte	0x04, 0x2f
        /*001a*/ 	.short	(.L_5 - .L_4)
	.align		4
.L_4:
        /*001c*/ 	.word	index@(_Z9addIValuePii)
        /*0020*/ 	.word	0x00000016


	//----- nvinfo : EIATTR_FRAME_SIZE
	.align		4
.L_5:
        /*0024*/ 	.byte	0x04, 0x11
        /*0026*/ 	.short	(.L_7 - .L_6)
	.align		4
.L_6:
        /*0028*/ 	.word	index@(_Z9addIValuePii)
        /*002c*/ 	.word	0x00000000


	//----- nvinfo : EIATTR_MIN_STACK_SIZE
	.align		4
.L_7:
        /*0030*/ 	.byte	0x04, 0x12
        /*0032*/ 	.short	(.L_9 - .L_8)
	.align		4
.L_8:
        /*0034*/ 	.word	index@(_Z9addIValuePii)
        /*0038*/ 	.word	0x00000000


	//----- nvinfo : EIATTR_MIN_STACK_SIZE
	.align		4
.L_9:
        /*003c*/ 	.byte	0x04, 0x12
        /*003e*/ 	.short	(.L_11 - .L_10)
	.align		4
.L_10:
        /*0040*/ 	.word	index@(_Z10initializePii)
        /*0044*/ 	.word	0x00000000
.L_11:


//--------------------- .nv.compat                --------------------------
	.section	.nv.compat,"",@"SHT_CUDA_COMPAT_INFO"
	.align	4
        /*0000*/ 	.byte	0x02, 0x09, 0x00, 0x00, 0x02, 0x02, 0x01, 0x00, 0x02, 0x05, 0x05, 0x00, 0x03, 0x07, 0x01, 0x01
        /*0010*/ 	.byte	0x02, 0x03, 0x00, 0x00, 0x02, 0x06, 0x01, 0x00, 0x04, 0x0b, 0x08, 0x00, 0x09, 0x00, 0x00, 0x00
        /*0020*/ 	.byte	0x00, 0x00, 0x00, 0x00


//--------------------- .nv.info._Z9addIValuePii  --------------------------
	.section	.nv.info._Z9addIValuePii,"",@"SHT_CUDA_INFO"
	.sectionflags	@""
	.align	4


	//----- nvinfo : EIATTR_CUDA_API_VERSION
	.align		4
        /*0000*/ 	.byte	0x04, 0x37
        /*0002*/ 	.short	(.L_13 - .L_12)
.L_12:
        /*0004*/ 	.word	0x00000082


	//----- nvinfo : EIATTR_KPARAM_INFO
	.align		4
.L_13:
        /*0008*/ 	.byte	0x04, 0x17
        /*000a*/ 	.short	(.L_15 - .L_14)
.L_14:
        /*000c*/ 	.word	0x00000000
        /*0010*/ 	.short	0x0001
        /*0012*/ 	.short	0x0008
        /*0014*/ 	.byte	0x00, 0xf0, 0x11, 0x00


	//----- nvinfo : EIATTR_KPARAM_INFO
	.align		4
.L_15:
        /*0018*/ 	.byte	0x04, 0x17
        /*001a*/ 	.short	(.L_17 - .L_16)
.L_16:
        /*001c*/ 	.word	0x00000000
        /*0020*/ 	.short	0x0000
        /*0022*/ 	.short	0x0000
        /*0024*/ 	.byte	0x00, 0xf5, 0x21, 0x00


	//----- nvinfo : EIATTR_SPARSE_MMA_MASK
	.align		4
.L_17:
        /*0028*/ 	.byte	0x03, 0x50
        /*002a*/ 	.short	0x0000


	//----- nvinfo : EIATTR_MAXREG_COUNT
	.align		4
        /*002c*/ 	.byte	0x03, 0x1b
        /*002e*/ 	.short	0x00ff


	//----- nvinfo : EIATTR_MERCURY_ISA_VERSION
	.align		4
        /*0030*/ 	.byte	0x03, 0x5f
        /*0032*/ 	.short	0x0101


	//----- nvinfo : EIATTR_VRC_CTA_INIT_COUNT
	.align		4
        /*0034*/ 	.byte	0x02, 0x4a
	.zero		1
	.zero		1


	//----- nvinfo : EIATTR_EXIT_INSTR_OFFSETS
	.align		4
        /*0038*/ 	.byte	0x04, 0x1c
        /*003a*/ 	.short	(.L_19 - .L_18)


	//   ....[0]....
.L_18:
        /*003c*/ 	.word	0x00000090


	//   ....[1]....
        /*0040*/ 	.word	0x00000360


	//   ....[2]....
        /*0044*/ 	.word	0x000004d0


	//----- nvinfo : EIATTR_CRS_STACK_SIZE
	.align		4
.L_19:
        /*0048*/ 	.byte	0x04, 0x1e
        /*004a*/ 	.short	(.L_21 - .L_20)
.L_20:
        /*004c*/ 	.word	0x00000000


	//----- nvinfo : EIATTR_CBANK_PARAM_SIZE
	.align		4
.L_21:
        /*0050*/ 	.byte	0x03, 0x19
        /*0052*/ 	.short	0x000c


	//----- nvinfo : EIATTR_PARAM_CBANK
	.align		4
        /*0054*/ 	.byte	0x04, 0x0a
        /*0056*/ 	.short	(.L_23 - .L_22)
	.align		4
.L_22:
        /*0058*/ 	.word	index@(.nv.constant0._Z9addIValuePii)
        /*005c*/ 	.short	0x0380
        /*005e*/ 	.short	0x000c


	//----- nvinfo : EIATTR_SW_WAR
	.align		4
.L_23:
        /*0060*/ 	.byte	0x04, 0x36
        /*0062*/ 	.short	(.L_25 - .L_24)
.L_24:
        /*0064*/ 	.word	0x00000008
.L_25:


//--------------------- .nv.info._Z10initializePii --------------------------
	.section	.nv.info._Z10initializePii,"",@"SHT_CUDA_INFO"
	.sectionflags	@""
	.align	4


	//----- nvinfo : EIATTR_CUDA_API_VERSION
	.align		4
        /*0000*/ 	.byte	0x04, 0x37
        /*0002*/ 	.short	(.L_27 - .L_26)
.L_26:
        /*0004*/ 	.word	0x00000082


	//----- nvinfo : EIATTR_KPARAM_INFO
	.align		4
.L_27:
        /*0008*/ 	.byte	0x04, 0x17
        /*000a*/ 	.short	(.L_29 - .L_28)
.L_28:
        /*000c*/ 	.word	0x00000000
        /*0010*/ 	.short	0x0001
        /*0012*/ 	.short	0x0008
        /*0014*/ 	.byte	0x00, 0xf0, 0x11, 0x00


	//----- nvinfo : EIATTR_KPARAM_INFO
	.align		4
.L_29:
        /*0018*/ 	.byte	0x04, 0x17
        /*001a*/ 	.short	(.L_31 - .L_30)
.L_30:
        /*001c*/ 	.word	0x00000000
        /*0020*/ 	.short	0x0000
        /*0022*/ 	.short	0x0000
        /*0024*/ 	.byte	0x00, 0xf5, 0x21, 0x00


	//----- nvinfo : EIATTR_SPARSE_MMA_MASK
	.align		4
.L_31:
        /*0028*/ 	.byte	0x03, 0x50
        /*002a*/ 	.short	0x0000


	//----- nvinfo : EIATTR_MAXREG_COUNT
	.align		4
        /*002c*/ 	.byte	0x03, 0x1b
        /*002e*/ 	.short	0x00ff


	//----- nvinfo : EIATTR_MERCURY_ISA_VERSION
	.align		4
        /*0030*/ 	.byte	0x03, 0x5f
        /*0032*/ 	.short	0x0101


	//----- nvinfo : EIATTR_VRC_CTA_INIT_COUNT
	.align		4
        /*0034*/ 	.byte	0x02, 0x4a
	.zero		1
	.zero		1


	//----- nvinfo : EIATTR_EXIT_INSTR_OFFSETS
	.align		4
        /*0038*/ 	.byte	0x04, 0x1c
        /*003a*/ 	.short	(.L_33 - .L_32)


	//   ....[0]....
.L_32:
        /*003c*/ 	.word	0x00000090


	//   ....[1]....
        /*0040*/ 	.word	0x00000330


	//   ....[2]....
        /*0044*/ 	.word	0x00000400


	//----- nvinfo : EIATTR_CRS_STACK_SIZE
	.align		4
.L_33:
        /*0048*/ 	.byte	0x04, 0x1e
        /*004a*/ 	.short	(.L_35 - .L_34)
.L_34:
        /*004c*/ 	.word	0x00000000


	//----- nvinfo : EIATTR_CBANK_PARAM_SIZE
	.align		4
.L_35:
        /*0050*/ 	.byte	0x03, 0x19
        /*0052*/ 	.short	0x000c


	//----- nvinfo : EIATTR_PARAM_CBANK
	.align		4
        /*0054*/ 	.byte	0x04, 0x0a
        /*0056*/ 	.short	(.L_37 - .L_36)
	.align		4
.L_36:
        /*0058*/ 	.word	index@(.nv.constant0._Z10initializePii)
        /*005c*/ 	.short	0x0380
        /*005e*/ 	.short	0x000c


	//----- nvinfo : EIATTR_SW_WAR
	.align		4
.L_37:
        /*0060*/ 	.byte	0x04, 0x36
        /*0062*/ 	.short	(.L_39 - .L_38)
.L_38:
        /*0064*/ 	.word	0x00000008
.L_39:


//--------------------- .nv.callgraph             --------------------------
	.section	.nv.callgraph,"",@"SHT_CUDA_CALLGRAPH"
	.align	4
	.sectionentsize	8
	.align		4
        /*0000*/ 	.word	0x00000000
	.align		4
        /*0004*/ 	.word	0xffffffff
	.align		4
        /*0008*/ 	.word	0x00000000
	.align		4
        /*000c*/ 	.word	0xfffffffe
	.align		4
        /*0010*/ 	.word	0x00000000
	.align		4
        /*0014*/ 	.word	0xfffffffd
	.align		4
        /*0018*/ 	.word	0x00000000
	.align		4
        /*001c*/ 	.word	0xfffffffc


//--------------------- .text._Z9addIValuePii     --------------------------
	.section	.text._Z9addIValuePii,"ax",@progbits
	.align	128
        .global         _Z9addIValuePii
        .type           _Z9addIValuePii,@function
        .size           _Z9addIValuePii,(.L_x_10 - _Z9addIValuePii)
        .other          _Z9addIValuePii,@"STO_CUDA_ENTRY STV_DEFAULT"
_Z9addIValuePii:
.text._Z9addIValuePii:
[----:B------:R-:W-:Y:S01]  /*0000*/  LDC R1, c[0x0][0x37c] ;  /* 0x0000df00ff017b82 */ /* 0x000fe20000000800 */
[----:B------:R-:W0:Y:S07]  /*0010*/  S2R R5, SR_TID.X ;  /* 0x0000000000057919 */ /* 0x000e2e0000002100 */
[----:B------:R-:W0:Y:S01]  /*0020*/  S2UR UR4, SR_CTAID.X ;  /* 0x00000000000479c3 */ /* 0x000e220000002500 */
[----:B------:R-:W1:Y:S07]  /*0030*/  LDCU UR6, c[0x0][0x388] ;  /* 0x00007100ff0677ac */ /* 0x000e6e0008000800 */
[----:B------:R-:W0:Y:S01]  /*0040*/  LDC R0, c[0x0][0x360] ;  /* 0x0000d800ff007b82 */ /* 0x000e220000000800 */
[----:B------:R-:W2:Y:S01]  /*0050*/  LDCU UR5, c[0x0][0x370] ;  /* 0x00006e00ff0577ac */ /* 0x000ea20008000800 */
[----:B0-----:R-:W-:-:S02]  /*0060*/  IMAD R5, R0, UR4, R5 ;  /* 0x0000000400057c24 */ /* 0x001fc4000f8e0205 */
[----:B--2---:R-:W-:-:S03]  /*0070*/  IMAD R0, R0, UR5, RZ ;  /* 0x0000000500007c24 */ /* 0x004fc6000f8e02ff */
[----:B-1----:R-:W-:-:S13]  /*0080*/  ISETP.GE.AND P0, PT, R5, UR6, PT ;  /* 0x0000000605007c0c */ /* 0x002fda000bf06270 */
[----:B------:R-:W-:Y:S05]  /*0090*/  @P0 EXIT ;  /* 0x000000000000094d */ /* 0x000fea0003800000 */
[----:B------:R-:W0:Y:S01]  /*00a0*/  I2F.U32.RP R8, R0 ;  /* 0x0000000000087306 */ /* 0x000e220000209000 */
[C---:B------:R-:W-:Y:S01]  /*00b0*/  IADD3 R4, PT, PT, R0.reuse, R5, RZ ;  /* 0x0000000500047210 */ /* 0x040fe20007ffe0ff */
[----:B------:R-:W-:Y:S01]  /*00c0*/  IMAD.MOV R9, RZ, RZ, -R0 ;  /* 0x000000ffff097224 */ /* 0x000fe200078e0a00 */
[----:B------:R-:W-:Y:S01]  /*00d0*/  ISETP.NE.U32.AND P2, PT, R0, RZ, PT ;  /* 0x000000ff0000720c */ /* 0x000fe20003f45070 */
[----:B------:R-:W1:Y:S01]  /*00e0*/  LDCU.64 UR4, c[0x0][0x358] ;  /* 0x00006b00ff0477ac */ /* 0x000e620008000a00 */
[C---:B------:R-:W-:Y:S01]  /*00f0*/  ISETP.GE.AND P0, PT, R4.reuse, UR6, PT ;  /* 0x0000000604007c0c */ /* 0x040fe2000bf06270 */
[----:B------:R-:W-:Y:S01]  /*0100*/  BSSY.RECONVERGENT B0, `(.L_x_0) ;  /* 0x0000025000007945 */ /* 0x000fe20003800200 */
[----:B------:R-:W-:Y:S02]  /*0110*/  VIMNMX R7, PT, PT, R4, UR6, !PT ;  /* 0x0000000604077c48 */ /* 0x000fe4000ffe0100 */
[----:B------:R-:W-:-:S04]  /*0120*/  SEL R6, RZ, 0x1, P0 ;  /* 0x00000001ff067807 */ /* 0x000fc80000000000 */
[----:B------:R-:W-:Y:S01]  /*0130*/  IADD3 R7, PT, PT, R7, -R4, -R6 ;  /* 0x8000000407077210 */ /* 0x000fe20007ffe806 */
[----:B0-----:R-:W0:Y:S02]  /*0140*/  MUFU.RCP R8, R8 ;  /* 0x0000000800087308 */ /* 0x001e240000001000 */
[----:B0-----:R-:W-:-:S06]  /*0150*/  VIADD R2, R8, 0xffffffe ;  /* 0x0ffffffe08027836 */ /* 0x001fcc0000000000 */
[----:B------:R0:W2:Y:S02]  /*0160*/  F2I.FTZ.U32.TRUNC.NTZ R3, R2 ;  /* 0x0000000200037305 */ /* 0x0000a4000021f000 */
[----:B0-----:R-:W-:Y:S02]  /*0170*/  IMAD.MOV.U32 R2, RZ, RZ, RZ ;  /* 0x000000ffff027224 */ /* 0x001fe400078e00ff */
[----:B--2---:R-:W-:-:S04]  /*0180*/  IMAD R9, R9, R3, RZ ;  /* 0x0000000309097224 */ /* 0x004fc800078e02ff */
[----:B------:R-:W-:-:S06]  /*0190*/  IMAD.HI.U32 R8, R3, R9, R2 ;  /* 0x0000000903087227 */ /* 0x000fcc00078e0002 */
[----:B------:R-:W-:-:S04]  /*01a0*/  IMAD.HI.U32 R9, R8, R7, RZ ;  /* 0x0000000708097227 */ /* 0x000fc800078e00ff */
[----:B------:R-:W-:-:S04]  /*01b0*/  IMAD.MOV R2, RZ, RZ, -R9 ;  /* 0x000000ffff027224 */ /* 0x000fc800078e0a09 */
[----:B------:R-:W-:Y:S02]  /*01c0*/  IMAD R7, R0, R2, R7 ;  /* 0x0000000200077224 */ /* 0x000fe400078e0207 */
[----:B------:R-:W0:Y:S03]  /*01d0*/  LDC.64 R2, c[0x0][0x380] ;  /* 0x0000e000ff027b82 */ /* 0x000e260000000a00 */
[----:B------:R-:W-:-:S13]  /*01e0*/  ISETP.GE.U32.AND P0, PT, R7, R0, PT ;  /* 0x000000000700720c */ /* 0x000fda0003f06070 */
[----:B------:R-:W-:Y:S01]  /*01f0*/  @P0 IADD3 R7, PT, PT, -R0, R7, RZ ;  /* 0x0000000700070210 */ /* 0x000fe20007ffe1ff */
[----:B------:R-:W-:-:S03]  /*0200*/  @P0 VIADD R9, R9, 0x1 ;  /* 0x0000000109090836 */ /* 0x000fc60000000000 */
[----:B------:R-:W-:-:S13]  /*0210*/  ISETP.GE.U32.AND P1, PT, R7, R0, PT ;  /* 0x000000000700720c */ /* 0x000fda0003f26070 */
[----:B------:R-:W-:Y:S02]  /*0220*/  @P1 IADD3 R9, PT, PT, R9, 0x1, RZ ;  /* 0x0000000109091810 */ /* 0x000fe40007ffe0ff */
[----:B------:R-:W-:-:S05]  /*0230*/  @!P2 LOP3.LUT R9, RZ, R0, RZ, 0x33, !PT ;  /* 0x00000000ff09a212 */ /* 0x000fca00078e33ff */
[----:B------:R-:W-:-:S05]  /*0240*/  IMAD.IADD R4, R6, 0x1, R9 ;  /* 0x0000000106047824 */ /* 0x000fca00078e0209 */
[C---:B------:R-:W-:Y:S02]  /*0250*/  LOP3.LUT R6, R4.reuse, 0x3, RZ, 0xc0, !PT ;  /* 0x0000000304067812 */ /* 0x040fe400078ec0ff */
[----:B------:R-:W-:Y:S02]  /*0260*/  ISETP.GE.U32.AND P1, PT, R4, 0x3, PT ;  /* 0x000000030400780c */ /* 0x000fe40003f26070 */
[----:B------:R-:W-:-:S13]  /*0270*/  ISETP.NE.AND P0, PT, R6, 0x3, PT ;  /* 0x000000030600780c */ /* 0x000fda0003f05270 */
[----:B01----:R-:W-:Y:S05]  /*0280*/  @!P0 BRA `(.L_x_1) ;  /* 0x0000000000308947 */ /* 0x003fea0003800000 */
[----:B------:R-:W0:Y:S01]  /*0290*/  LDC.64 R8, c[0x0][0x380] ;  /* 0x0000e000ff087b82 */ /* 0x000e220000000a00 */
[----:B------:R-:W-:-:S04]  /*02a0*/  IADD3 R4, PT, PT, R4, 0x1, RZ ;  /* 0x0000000104047810 */ /* 0x000fc80007ffe0ff */
[----:B------:R-:W-:-:S05]  /*02b0*/  LOP3.LUT R4, R4, 0x3, RZ, 0xc0, !PT ;  /* 0x0000000304047812 */ /* 0x000fca00078ec0ff */
[----:B------:R-:W-:-:S07]  /*02c0*/  IMAD.MOV R4, RZ, RZ, -R4 ;  /* 0x000000ffff047224 */ /* 0x000fce00078e0a04 */
.L_x_2:
[----:B01----:R-:W-:-:S05]  /*02d0*/  IMAD.WIDE R6, R5, 0x4, R8 ;  /* 0x0000000405067825 */ /* 0x003fca00078e0208 */
[----:B------:R-:W2:Y:S01]  /*02e0*/  LDG.E R10, desc[UR4][R6.64] ;  /* 0x00000004060a7981 */ /* 0x000ea2000c1e1900 */
[----:B------:R-:W-:-:S05]  /*02f0*/  VIADD R4, R4, 0x1 ;  /* 0x0000000104047836 */ /* 0x000fca0000000000 */
[----:B------:R-:W-:Y:S02]  /*0300*/  ISETP.NE.AND P0, PT, R4, RZ, PT ;  /* 0x000000ff0400720c */ /* 0x000fe40003f05270 */
[-C--:B--2---:R-:W-:Y:S02]  /*0310*/  IADD3 R11, PT, PT, R10, R5.reuse, RZ ;  /* 0x000000050a0b7210 */ /* 0x084fe40007ffe0ff */
[----:B------:R-:W-:-:S03]  /*0320*/  IADD3 R5, PT, PT, R0, R5, RZ ;  /* 0x0000000500057210 */ /* 0x000fc60007ffe0ff */
[----:B------:R1:W-:Y:S06]  /*0330*/  STG.E desc[UR4][R6.64], R11 ;  /* 0x0000000b06007986 */ /* 0x0003ec000c101904 */
[----:B------:R-:W-:Y:S05]  /*0340*/  @P0 BRA `(.L_x_2) ;  /* 0xfffffffc00e00947 */ /* 0x000fea000383ffff */
.L_x_1:
[----:B------:R-:W-:Y:S05]  /*0350*/  BSYNC.RECONVERGENT B0 ;  /* 0x0000000000007941 */ /* 0x000fea0003800200 */
.L_x_0:
[----:B------:R-:W-:Y:S05]  /*0360*/  @!P1 EXIT ;  /* 0x000000000000994d */ /* 0x000fea0003800000 */
.L_x_3:
[----:B------:R-:W-:-:S05]  /*0370*/  IMAD.WIDE R12, R5, 0x4, R2 ;  /* 0x00000004050c7825 */ /* 0x000fca00078e0202 */
[----:B------:R-:W2:Y:S01]  /*0380*/  LDG.E R4, desc[UR4][R12.64] ;  /* 0x000000040c047981 */ /* 0x000ea2000c1e1900 */
[----:B-1----:R-:W-:-:S04]  /*0390*/  IMAD.WIDE R6, R0, 0x4, R12 ;  /* 0x0000000400067825 */ /* 0x002fc800078e020c */
[----:B--2---:R-:W-:-:S05]  /*03a0*/  IMAD.IADD R15, R4, 0x1, R5 ;  /* 0x00000001040f7824 */ /* 0x004fca00078e0205 */
[----:B------:R0:W-:Y:S04]  /*03b0*/  STG.E desc[UR4][R12.64], R15 ;  /* 0x0000000f0c007986 */ /* 0x0001e8000c101904 */
[----:B------:R-:W2:Y:S01]  /*03c0*/  LDG.E R4, desc[UR4][R6.64] ;  /* 0x0000000406047981 */ /* 0x000ea2000c1e1900 */
[C---:B------:R-:W-:Y:S01]  /*03d0*/  IADD3 R5, PT, PT, R0.reuse, R5, RZ ;  /* 0x0000000500057210 */ /* 0x040fe20007ffe0ff */
[----:B------:R-:W-:-:S04]  /*03e0*/  IMAD.WIDE R8, R0, 0x4, R6 ;  /* 0x0000000400087825 */ /* 0x000fc800078e0206 */
[----:B--2---:R-:W-:-:S05]  /*03f0*/  IMAD.IADD R17, R5, 0x1, R4 ;  /* 0x0000000105117824 */ /* 0x004fca00078e0204 */
[----:B------:R2:W-:Y:S04]  /*0400*/  STG.E desc[UR4][R6.64], R17 ;  /* 0x0000001106007986 */ /* 0x0005e8000c101904 */
[----:B------:R-:W3:Y:S01]  /*0410*/  LDG.E R4, desc[UR4][R8.64] ;  /* 0x0000000408047981 */ /* 0x000ee2000c1e1900 */
[C---:B------:R-:W-:Y:S01]  /*0420*/  IADD3 R5, PT, PT, R0.reuse, R5, RZ ;  /* 0x0000000500057210 */ /* 0x040fe20007ffe0ff */
[----:B------:R-:W-:-:S04]  /*0430*/  IMAD.WIDE R10, R0, 0x4, R8 ;  /* 0x00000004000a7825 */ /* 0x000fc800078e0208 */
[----:B---3--:R-:W-:-:S05]  /*0440*/  IMAD.IADD R19, R5, 0x1, R4 ;  /* 0x0000000105137824 */ /* 0x008fca00078e0204 */
[----:B------:R2:W-:Y:S04]  /*0450*/  STG.E desc[UR4][R8.64], R19 ;  /* 0x0000001308007986 */ /* 0x0005e8000c101904 */
[----:B------:R-:W0:Y:S01]  /*0460*/  LDG.E R4, desc[UR4][R10.64] ;  /* 0x000000040a047981 */ /* 0x000e22000c1e1900 */
[----:B------:R-:W-:-:S05]  /*0470*/  IADD3 R5, PT, PT, R0, R5, RZ ;  /* 0x0000000500057210 */ /* 0x000fca0007ffe0ff */
[----:B0-----:R-:W-:Y:S01]  /*0480*/  IMAD.IADD R13, R5, 0x1, R4 ;  /* 0x00000001050d7824 */ /* 0x001fe200078e0204 */
[----:B------:R-:W-:-:S04]  /*0490*/  IADD3 R5, PT, PT, R0, R5, RZ ;  /* 0x0000000500057210 */ /* 0x000fc80007ffe0ff */
[----:B------:R2:W-:Y:S01]  /*04a0*/  STG.E desc[UR4][R10.64], R13 ;  /* 0x0000000d0a007986 */ /* 0x0005e2000c101904 */
[----:B------:R-:W-:-:S13]  /*04b0*/  ISETP.GE.AND P0, PT, R5, UR6, PT ;  /* 0x0000000605007c0c */ /* 0x000fda000bf06270 */
[----:B--2---:R-:W-:Y:S05]  /*04c0*/  @!P0 BRA `(.L_x_3) ;  /* 0xfffffffc00a88947 */ /* 0x004fea000383ffff */
[----:B------:R-:W-:Y:S05]  /*04d0*/  EXIT ;  /* 0x000000000000794d */ /* 0x000fea0003800000 */
.L_x_4:
[----:B------:R-:W-:-:S00]  /*04e0*/  BRA `(.L_x_4) ;  /* 0xfffffffc00fc7947 */ /* 0x000fc0000383ffff */
[----:B------:R-:W-:-:S00]  /*04f0*/  NOP ;  /* 0x0000000000007918 */ /* 0x000fc00000000000 */
        /* <DEDUP_REMOVED lines=8> */
.L_x_10:


//--------------------- .text._Z10initializePii   --------------------------
	.section	.text._Z10initializePii,"ax",@progbits
	.align	128
        .global         _Z10initializePii
        .type           _Z10initializePii,@function
        .size           _Z10initializePii,(.L_x_11 - _Z10initializePii)
        .other          _Z10initializePii,@"STO_CUDA_ENTRY STV_DEFAULT"
_Z10initializePii:
.text._Z10initializePii:
        /* <DEDUP_REMOVED lines=28> */
[----:B------:R-:W-:-:S05]  /*01c0*/  IMAD R7, R0, R2, R7 ;  /* 0x0000000200077224 */ /* 0x000fca00078e0207 */
        /* <DEDUP_REMOVED lines=10> */
[----:B-1----:R-:W-:Y:S05]  /*0270*/  @!P0 BRA `(.L_x_6) ;  /* 0x0000000000288947 */ /* 0x002fea0003800000 */
[----:B------:R-:W0:Y:S01]  /*0280*/  LDC.64 R6, c[0x0][0x380] ;  /* 0x0000e000ff067b82 */ /* 0x000e220000000a00 */
[----:B------:R-:W-:-:S04]  /*0290*/  IADD3 R2, PT, PT, R2, 0x1, RZ ;  /* 0x0000000102027810 */ /* 0x000fc80007ffe0ff */
[----:B------:R-:W-:-:S05]  /*02a0*/  LOP3.LUT R2, R2, 0x3, RZ, 0xc0, !PT ;  /* 0x0000000302027812 */ /* 0x000fca00078ec0ff */
[----:B------:R-:W-:-:S07]  /*02b0*/  IMAD.MOV R2, RZ, RZ, -R2 ;  /* 0x000000ffff027224 */ /* 0x000fce00078e0a02 */
.L_x_7:
[----:B0-----:R-:W-:Y:S01]  /*02c0*/  IMAD.WIDE R4, R3, 0x4, R6 ;  /* 0x0000000403047825 */ /* 0x001fe200078e0206 */
[----:B------:R-:W-:-:S03]  /*02d0*/  IADD3 R2, PT, PT, R2, 0x1, RZ ;  /* 0x0000000102027810 */ /* 0x000fc60007ffe0ff */
[----:B------:R-:W-:Y:S01]  /*02e0*/  IMAD.IADD R3, R0, 0x1, R3 ;  /* 0x0000000100037824 */ /* 0x000fe200078e0203 */
[----:B------:R1:W-:Y:S01]  /*02f0*/  STG.E desc[UR4][R4.64], RZ ;  /* 0x000000ff04007986 */ /* 0x0003e2000c101904 */
[----:B------:R-:W-:-:S13]  /*0300*/  ISETP.NE.AND P0, PT, R2, RZ, PT ;  /* 0x000000ff0200720c */ /* 0x000fda0003f05270 */
[----:B-1----:R-:W-:Y:S05]  /*0310*/  @P0 BRA `(.L_x_7) ;  /* 0xfffffffc00e80947 */ /* 0x002fea000383ffff */
.L_x_6:
[----:B------:R-:W-:Y:S05]  /*0320*/  BSYNC.RECONVERGENT B0 ;  /* 0x0000000000007941 */ /* 0x000fea0003800200 */
.L_x_5:
[----:B------:R-:W-:Y:S05]  /*0330*/  @!P1 EXIT ;  /* 0x000000000000994d */ /* 0x000fea0003800000 */
[----:B------:R-:W0:Y:S02]  /*0340*/  LDC.64 R10, c[0x0][0x380] ;  /* 0x0000e000ff0a7b82 */ /* 0x000e240000000a00 */
.L_x_8:
[----:B01----:R-:W-:Y:S01]  /*0350*/  IMAD.WIDE R12, R3, 0x4, R10 ;  /* 0x00000004030c7825 */ /* 0x003fe200078e020a */
[----:B------:R-:W-:-:S04]  /*0360*/  LEA R3, R0, R3, 0x2 ;  /* 0x0000000300037211 */ /* 0x000fc800078e10ff */
[----:B------:R1:W-:Y:S01]  /*0370*/  STG.E desc[UR4][R12.64], RZ ;  /* 0x000000ff0c007986 */ /* 0x0003e2000c101904 */
[----:B------:R-:W-:Y:S01]  /*0380*/  IMAD.WIDE R4, R0, 0x4, R12 ;  /* 0x0000000400047825 */ /* 0x000fe200078e020c */
[----:B------:R-:W-:-:S04]  /*0390*/  ISETP.GE.AND P0, PT, R3, UR6, PT ;  /* 0x0000000603007c0c */ /* 0x000fc8000bf06270 */
[----:B------:R1:W-:Y:S01]  /*03a0*/  STG.E desc[UR4][R4.64], RZ ;  /* 0x000000ff04007986 */ /* 0x0003e2000c101904 */
[----:B------:R-:W-:-:S05]  /*03b0*/  IMAD.WIDE R6, R0, 0x4, R4 ;  /* 0x0000000400067825 */ /* 0x000fca00078e0204 */
[----:B------:R1:W-:Y:S01]  /*03c0*/  STG.E desc[UR4][R6.64], RZ ;  /* 0x000000ff06007986 */ /* 0x0003e2000c101904 */
[----:B------:R-:W-:-:S05]  /*03d0*/  IMAD.WIDE R8, R0, 0x4, R6 ;  /* 0x0000000400087825 */ /* 0x000fca00078e0206 */
[----:B------:R1:W-:Y:S01]  /*03e0*/  STG.E desc[UR4][R8.64], RZ ;  /* 0x000000ff08007986 */ /* 0x0003e2000c101904 */
[----:B------:R-:W-:Y:S05]  /*03f0*/  @!P0 BRA `(.L_x_8) ;  /* 0xfffffffc00d48947 */ /* 0x000fea000383ffff */
[----:B------:R-:W-:Y:S05]  /*0400*/  EXIT ;  /* 0x000000000000794d */ /* 0x000fea0003800000 */
.L_x_9:
        /* <DEDUP_REMOVED lines=15> */
.L_x_11:


//--------------------- .nv.shared.reserved.0     --------------------------
	.section	.nv.shared.reserved.0,"aw",@nobits
	.weak		__nv_reservedSMEM_offset_0_alias
	.size		__nv_reservedSMEM_offset_0_alias, 0, 64
	.other		__nv_reservedSMEM_offset_0_alias,@"STO_CUDA_RESERVED_SHARED STV_DEFAULT"
__nv_reservedSMEM_offset_0_alias:
	.zero		0
	.zero		64


//--------------------- .nv.constant0._Z9addIValuePii --------------------------
	.section	.nv.constant0._Z9addIValuePii,"a",@progbits
	.sectionflags	@""
	.align	4
.nv.constant0._Z9addIValuePii:
	.zero		908


//--------------------- .nv.constant0._Z10initializePii --------------------------
	.section	.nv.constant0._Z10initializePii,"a",@progbits
	.sectionflags	@""
	.align	4
.nv.constant0._Z10initializePii:
	.zero		908


//--------------------- SYMBOLS --------------------------

	.type		.nv.reservedSmem.offset0,@object
	.size		.nv.reservedSmem.offset0,0x4
